//
// Generated by NVIDIA NVVM Compiler
//
// Compiler Build ID: CL-36424714
// Cuda compilation tools, release 13.0, V13.0.88
// Based on NVVM 20.0.0
//

.version 9.0
.target sm_100
.address_size 64

	// .globl	_ZN3cub18CUB_300001_SM_10006detail11EmptyKernelIvEEvv
.global .align 1 .b8 _ZN41_INTERNAL_bbdf1f39_4_k_cu_1446ca79_1407204cuda3std3__45__cpo5beginE[1];
.global .align 1 .b8 _ZN41_INTERNAL_bbdf1f39_4_k_cu_1446ca79_1407204cuda3std3__45__cpo3endE[1];
.global .align 1 .b8 _ZN41_INTERNAL_bbdf1f39_4_k_cu_1446ca79_1407204cuda3std3__45__cpo6cbeginE[1];
.global .align 1 .b8 _ZN41_INTERNAL_bbdf1f39_4_k_cu_1446ca79_1407204cuda3std3__45__cpo4cendE[1];
.global .align 1 .b8 _ZN41_INTERNAL_bbdf1f39_4_k_cu_1446ca79_1407204cuda3std3__45__cpo6rbeginE[1];
.global .align 1 .b8 _ZN41_INTERNAL_bbdf1f39_4_k_cu_1446ca79_1407204cuda3std3__45__cpo4rendE[1];
.global .align 1 .b8 _ZN41_INTERNAL_bbdf1f39_4_k_cu_1446ca79_1407204cuda3std3__45__cpo7crbeginE[1];
.global .align 1 .b8 _ZN41_INTERNAL_bbdf1f39_4_k_cu_1446ca79_1407204cuda3std3__45__cpo5crendE[1];
.global .align 1 .b8 _ZN41_INTERNAL_bbdf1f39_4_k_cu_1446ca79_1407204cuda3std3__443_GLOBAL__N__bbdf1f39_4_k_cu_1446ca79_1407206ignoreE[1];
.global .align 1 .b8 _ZN41_INTERNAL_bbdf1f39_4_k_cu_1446ca79_1407204cuda3std3__419piecewise_constructE[1];
.global .align 1 .b8 _ZN41_INTERNAL_bbdf1f39_4_k_cu_1446ca79_1407204cuda3std3__48in_placeE[1];
.global .align 1 .b8 _ZN41_INTERNAL_bbdf1f39_4_k_cu_1446ca79_1407204cuda3std3__420unreachable_sentinelE[1];
.global .align 1 .b8 _ZN41_INTERNAL_bbdf1f39_4_k_cu_1446ca79_1407204cuda3std3__47nulloptE[1];
.global .align 1 .b8 _ZN41_INTERNAL_bbdf1f39_4_k_cu_1446ca79_1407204cuda3std3__48unexpectE[1];
.global .align 1 .b8 _ZN41_INTERNAL_bbdf1f39_4_k_cu_1446ca79_1407204cuda3std6ranges3__45__cpo4swapE[1];
.global .align 1 .b8 _ZN41_INTERNAL_bbdf1f39_4_k_cu_1446ca79_1407204cuda3std6ranges3__45__cpo9iter_moveE[1];
.global .align 1 .b8 _ZN41_INTERNAL_bbdf1f39_4_k_cu_1446ca79_1407204cuda3std6ranges3__45__cpo5beginE[1];
.global .align 1 .b8 _ZN41_INTERNAL_bbdf1f39_4_k_cu_1446ca79_1407204cuda3std6ranges3__45__cpo3endE[1];
.global .align 1 .b8 _ZN41_INTERNAL_bbdf1f39_4_k_cu_1446ca79_1407204cuda3std6ranges3__45__cpo6cbeginE[1];
.global .align 1 .b8 _ZN41_INTERNAL_bbdf1f39_4_k_cu_1446ca79_1407204cuda3std6ranges3__45__cpo4cendE[1];
.global .align 1 .b8 _ZN41_INTERNAL_bbdf1f39_4_k_cu_1446ca79_1407204cuda3std6ranges3__45__cpo7advanceE[1];
.global .align 1 .b8 _ZN41_INTERNAL_bbdf1f39_4_k_cu_1446ca79_1407204cuda3std6ranges3__45__cpo9iter_swapE[1];
.global .align 1 .b8 _ZN41_INTERNAL_bbdf1f39_4_k_cu_1446ca79_1407204cuda3std6ranges3__45__cpo4nextE[1];
.global .align 1 .b8 _ZN41_INTERNAL_bbdf1f39_4_k_cu_1446ca79_1407204cuda3std6ranges3__45__cpo4prevE[1];
.global .align 1 .b8 _ZN41_INTERNAL_bbdf1f39_4_k_cu_1446ca79_1407204cuda3std6ranges3__45__cpo4dataE[1];
.global .align 1 .b8 _ZN41_INTERNAL_bbdf1f39_4_k_cu_1446ca79_1407204cuda3std6ranges3__45__cpo5cdataE[1];
.global .align 1 .b8 _ZN41_INTERNAL_bbdf1f39_4_k_cu_1446ca79_1407204cuda3std6ranges3__45__cpo4sizeE[1];
.global .align 1 .b8 _ZN41_INTERNAL_bbdf1f39_4_k_cu_1446ca79_1407204cuda3std6ranges3__45__cpo5ssizeE[1];
.global .align 1 .b8 _ZN41_INTERNAL_bbdf1f39_4_k_cu_1446ca79_1407204cuda3std6ranges3__45__cpo8distanceE[1];
.global .align 1 .b8 _ZN41_INTERNAL_bbdf1f39_4_k_cu_1446ca79_1407206thrust24THRUST_300001_SM_1000_NS8cuda_cub3parE[1];
.global .align 1 .b8 _ZN41_INTERNAL_bbdf1f39_4_k_cu_1446ca79_1407206thrust24THRUST_300001_SM_1000_NS8cuda_cub10par_nosyncE[1];
.global .align 1 .b8 _ZN41_INTERNAL_bbdf1f39_4_k_cu_1446ca79_1407206thrust24THRUST_300001_SM_1000_NS6system6detail10sequential3seqE[1];
.global .align 1 .b8 _ZN41_INTERNAL_bbdf1f39_4_k_cu_1446ca79_1407206thrust24THRUST_300001_SM_1000_NS12placeholders2_1E[1];
.global .align 1 .b8 _ZN41_INTERNAL_bbdf1f39_4_k_cu_1446ca79_1407206thrust24THRUST_300001_SM_1000_NS12placeholders2_2E[1];
.global .align 1 .b8 _ZN41_INTERNAL_bbdf1f39_4_k_cu_1446ca79_1407206thrust24THRUST_300001_SM_1000_NS12placeholders2_3E[1];
.global .align 1 .b8 _ZN41_INTERNAL_bbdf1f39_4_k_cu_1446ca79_1407206thrust24THRUST_300001_SM_1000_NS12placeholders2_4E[1];
.global .align 1 .b8 _ZN41_INTERNAL_bbdf1f39_4_k_cu_1446ca79_1407206thrust24THRUST_300001_SM_1000_NS12placeholders2_5E[1];
.global .align 1 .b8 _ZN41_INTERNAL_bbdf1f39_4_k_cu_1446ca79_1407206thrust24THRUST_300001_SM_1000_NS12placeholders2_6E[1];
.global .align 1 .b8 _ZN41_INTERNAL_bbdf1f39_4_k_cu_1446ca79_1407206thrust24THRUST_300001_SM_1000_NS12placeholders2_7E[1];
.global .align 1 .b8 _ZN41_INTERNAL_bbdf1f39_4_k_cu_1446ca79_1407206thrust24THRUST_300001_SM_1000_NS12placeholders2_8E[1];
.global .align 1 .b8 _ZN41_INTERNAL_bbdf1f39_4_k_cu_1446ca79_1407206thrust24THRUST_300001_SM_1000_NS12placeholders2_9E[1];
.global .align 1 .b8 _ZN41_INTERNAL_bbdf1f39_4_k_cu_1446ca79_1407206thrust24THRUST_300001_SM_1000_NS12placeholders3_10E[1];
.global .align 1 .b8 _ZN41_INTERNAL_bbdf1f39_4_k_cu_1446ca79_1407206thrust24THRUST_300001_SM_1000_NS3seqE[1];

.visible .entry _ZN3cub18CUB_300001_SM_10006detail11EmptyKernelIvEEvv()
{


	ret;

}


// ===== COMPILED SASS (sm_100) =====

	.target	sm_100

	.elftype	@"ET_EXEC"


//--------------------- .note.nv.tkinfo           --------------------------
	.section	.note.nv.tkinfo,"",@"SHT_NOTE"
	.sectionflags	@"SHF_NOTE_NV_TKINFO"
	.tkinfo
        /*0018*/ 	.word	0x00000002
        /*0030*/ 	.string	""
        /*0030*/ 	.string	"ptxas"
        /*0030*/ 	.string	"Cuda compilation tools, release 13.0, V13.0.88"
        /*0030*/ 	.string	"Build cuda_13.0.r13.0/compiler.36424714_0"
        /*0030*/ 	.string	"-arch sm_100 -m 64 "



//--------------------- .note.nv.cuinfo           --------------------------
	.section	.note.nv.cuinfo,"",@"SHT_NOTE"
	.sectionflags	@"SHF_NOTE_NV_CUINFO"
        /*0018*/ 	.short	0x0002
        /*001a*/ 	.short	0x0064
        /*001c*/ 	.short	0x0082
	.zero		2


//--------------------- .nv.info                  --------------------------
	.section	.nv.info,"",@"SHT_CUDA_INFO"
	.align	4


	//----- nvinfo : EIATTR_REGCOUNT
	.align		4
        /*0000*/ 	.byte	0x04, 0x2f
        /*0002*/ 	.short	(.L_44 - .L_43)
	.align		4
.L_43:
        /*0004*/ 	.word	index@(_ZN3cub18CUB_300001_SM_10006detail11EmptyKernelIvEEvv)
        /*0008*/ 	.word	0x00000004


	//----- nvinfo : EIATTR_FRAME_SIZE
	.align		4
.L_44:
        /*000c*/ 	.byte	0x04, 0x11
        /*000e*/ 	.short	(.L_46 - .L_45)
	.align		4
.L_45:
        /*0010*/ 	.word	index@(_ZN3cub18CUB_300001_SM_10006detail11EmptyKernelIvEEvv)
        /*0014*/ 	.word	0x00000000


	//----- nvinfo : EIATTR_MIN_STACK_SIZE
	.align		4
.L_46:
        /*0018*/ 	.byte	0x04, 0x12
        /*001a*/ 	.short	(.L_48 - .L_47)
	.align		4
.L_47:
        /*001c*/ 	.word	index@(_ZN3cub18CUB_300001_SM_10006detail11EmptyKernelIvEEvv)
        /*0020*/ 	.word	0x00000000
.L_48:


//--------------------- .nv.compat                --------------------------
	.section	.nv.compat,"",@"SHT_CUDA_COMPAT_INFO"
	.align	4
        /*0000*/ 	.byte	0x02, 0x09, 0x00, 0x00, 0x02, 0x02, 0x01, 0x00, 0x02, 0x05, 0x05, 0x00, 0x03, 0x07, 0x01, 0x01
        /*0010*/ 	.byte	0x02, 0x03, 0x00, 0x00, 0x02, 0x06, 0x01, 0x00, 0x04, 0x0b, 0x08, 0x00, 0x09, 0x00, 0x00, 0x00
        /*0020*/ 	.byte	0x00, 0x00, 0x00, 0x00


//--------------------- .nv.info._ZN3cub18CUB_300001_SM_10006detail11EmptyKernelIvEEvv --------------------------
	.section	.nv.info._ZN3cub18CUB_300001_SM_10006detail11EmptyKernelIvEEvv,"",@"SHT_CUDA_INFO"
	.sectionflags	@""
	.align	4


	//----- nvinfo : EIATTR_CUDA_API_VERSION
	.align		4
        /*0000*/ 	.byte	0x04, 0x37
        /*0002*/ 	.short	(.L_50 - .L_49)
.L_49:
        /*0004*/ 	.word	0x00000082


	//----- nvinfo : EIATTR_SPARSE_MMA_MASK
	.align		4
.L_50:
        /*0008*/ 	.byte	0x03, 0x50
        /*000a*/ 	.short	0x0000


	//----- nvinfo : EIATTR_MAXREG_COUNT
	.align		4
        /*000c*/ 	.byte	0x03, 0x1b
        /*000e*/ 	.short	0x00ff


	//----- nvinfo : EIATTR_MERCURY_ISA_VERSION
	.align		4
        /*0010*/ 	.byte	0x03, 0x5f
        /*0012*/ 	.short	0x0101


	//----- nvinfo : EIATTR_VRC_CTA_INIT_COUNT
	.align		4
        /*0014*/ 	.byte	0x02, 0x4a
	.zero		1
	.zero		1


	//----- nvinfo : EIATTR_EXIT_INSTR_OFFSETS
	.align		4
        /*0018*/ 	.byte	0x04, 0x1c
        /*001a*/ 	.short	(.L_52 - .L_51)


	//   ....[0]....
.L_51:
        /*001c*/ 	.word	0x00000010


	//----- nvinfo : EIATTR_SW_WAR
	.align		4
.L_52:
        /*0020*/ 	.byte	0x04, 0x36
        /*0022*/ 	.short	(.L_54 - .L_53)
.L_53:
        /*0024*/ 	.word	0x00000008
.L_54:


//--------------------- .nv.callgraph             --------------------------
	.section	.nv.callgraph,"",@"SHT_CUDA_CALLGRAPH"
	.align	4
	.sectionentsize	8
	.align		4
        /*0000*/ 	.word	0x00000000
	.align		4
        /*0004*/ 	.word	0xffffffff
	.align		4
        /*0008*/ 	.word	0x00000000
	.align		4
        /*000c*/ 	.word	0xfffffffe
	.align		4
        /*0010*/ 	.word	0x00000000
	.align		4
        /*0014*/ 	.word	0xfffffffd
	.align		4
        /*0018*/ 	.word	0x00000000
	.align		4
        /*001c*/ 	.word	0xfffffffc


//--------------------- .nv.constant4             --------------------------
	.section	.nv.constant4,"a",@progbits
	.align	8
	.align		8
.nv.constant4:
        /*0000*/ 	.dword	_ZN41_INTERNAL_bbdf1f39_4_k_cu_1446ca79_1409814cuda3std3__45__cpo5beginE
	.align		8
        /*0008*/ 	.dword	_ZN41_INTERNAL_bbdf1f39_4_k_cu_1446ca79_1409814cuda3std3__45__cpo3endE
	.align		8
        /*0010*/ 	.dword	_ZN41_INTERNAL_bbdf1f39_4_k_cu_1446ca79_1409814cuda3std3__45__cpo6cbeginE
	.align		8
        /*0018*/ 	.dword	_ZN41_INTERNAL_bbdf1f39_4_k_cu_1446ca79_1409814cuda3std3__45__cpo4cendE
	.align		8
        /*0020*/ 	.dword	_ZN41_INTERNAL_bbdf1f39_4_k_cu_1446ca79_1409814cuda3std3__45__cpo6rbeginE
	.align		8
        /*0028*/ 	.dword	_ZN41_INTERNAL_bbdf1f39_4_k_cu_1446ca79_1409814cuda3std3__45__cpo4rendE
	.align		8
        /*0030*/ 	.dword	_ZN41_INTERNAL_bbdf1f39_4_k_cu_1446ca79_1409814cuda3std3__45__cpo7crbeginE
	.align		8
        /*0038*/ 	.dword	_ZN41_INTERNAL_bbdf1f39_4_k_cu_1446ca79_1409814cuda3std3__45__cpo5crendE
	.align		8
        /*0040*/ 	.dword	_ZN41_INTERNAL_bbdf1f39_4_k_cu_1446ca79_1409814cuda3std3__443_GLOBAL__N__bbdf1f39_4_k_cu_1446ca79_1409816ignoreE
	.align		8
        /*0048*/ 	.dword	_ZN41_INTERNAL_bbdf1f39_4_k_cu_1446ca79_1409814cuda3std3__419piecewise_constructE
	.align		8
        /*0050*/ 	.dword	_ZN41_INTERNAL_bbdf1f39_4_k_cu_1446ca79_1409814cuda3std3__48in_placeE
	.align		8
        /*0058*/ 	.dword	_ZN41_INTERNAL_bbdf1f39_4_k_cu_1446ca79_1409814cuda3std3__420unreachable_sentinelE
	.align		8
        /*0060*/ 	.dword	_ZN41_INTERNAL_bbdf1f39_4_k_cu_1446ca79_1409814cuda3std3__47nulloptE
	.align		8
        /*0068*/ 	.dword	_ZN41_INTERNAL_bbdf1f39_4_k_cu_1446ca79_1409814cuda3std3__48unexpectE
	.align		8
        /*0070*/ 	.dword	_ZN41_INTERNAL_bbdf1f39_4_k_cu_1446ca79_1409814cuda3std6ranges3__45__cpo4swapE
	.align		8
        /*0078*/ 	.dword	_ZN41_INTERNAL_bbdf1f39_4_k_cu_1446ca79_1409814cuda3std6ranges3__45__cpo9iter_moveE
	.align		8
        /*0080*/ 	.dword	_ZN41_INTERNAL_bbdf1f39_4_k_cu_1446ca79_1409814cuda3std6ranges3__45__cpo5beginE
	.align		8
        /*0088*/ 	.dword	_ZN41_INTERNAL_bbdf1f39_4_k_cu_1446ca79_1409814cuda3std6ranges3__45__cpo3endE
	.align		8
        /*0090*/ 	.dword	_ZN41_INTERNAL_bbdf1f39_4_k_cu_1446ca79_1409814cuda3std6ranges3__45__cpo6cbeginE
	.align		8
        /*0098*/ 	.dword	_ZN41_INTERNAL_bbdf1f39_4_k_cu_1446ca79_1409814cuda3std6ranges3__45__cpo4cendE
	.align		8
        /*00a0*/ 	.dword	_ZN41_INTERNAL_bbdf1f39_4_k_cu_1446ca79_1409814cuda3std6ranges3__45__cpo7advanceE
	.align		8
        /*00a8*/ 	.dword	_ZN41_INTERNAL_bbdf1f39_4_k_cu_1446ca79_1409814cuda3std6ranges3__45__cpo9iter_swapE
	.align		8
        /*00b0*/ 	.dword	_ZN41_INTERNAL_bbdf1f39_4_k_cu_1446ca79_1409814cuda3std6ranges3__45__cpo4nextE
	.align		8
        /*00b8*/ 	.dword	_ZN41_INTERNAL_bbdf1f39_4_k_cu_1446ca79_1409814cuda3std6ranges3__45__cpo4prevE
	.align		8
        /*00c0*/ 	.dword	_ZN41_INTERNAL_bbdf1f39_4_k_cu_1446ca79_1409814cuda3std6ranges3__45__cpo4dataE
	.align		8
        /*00c8*/ 	.dword	_ZN41_INTERNAL_bbdf1f39_4_k_cu_1446ca79_1409814cuda3std6ranges3__45__cpo5cdataE
	.align		8
        /*00d0*/ 	.dword	_ZN41_INTERNAL_bbdf1f39_4_k_cu_1446ca79_1409814cuda3std6ranges3__45__cpo4sizeE
	.align		8
        /*00d8*/ 	.dword	_ZN41_INTERNAL_bbdf1f39_4_k_cu_1446ca79_1409814cuda3std6ranges3__45__cpo5ssizeE
	.align		8
        /*00e0*/ 	.dword	_ZN41_INTERNAL_bbdf1f39_4_k_cu_1446ca79_1409814cuda3std6ranges3__45__cpo8distanceE
	.align		8
        /*00e8*/ 	.dword	_ZN41_INTERNAL_bbdf1f39_4_k_cu_1446ca79_1409816thrust24THRUST_300001_SM_1000_NS8cuda_cub3parE
	.align		8
        /*00f0*/ 	.dword	_ZN41_INTERNAL_bbdf1f39_4_k_cu_1446ca79_1409816thrust24THRUST_300001_SM_1000_NS8cuda_cub10par_nosyncE
	.align		8
        /*00f8*/ 	.dword	_ZN41_INTERNAL_bbdf1f39_4_k_cu_1446ca79_1409816thrust24THRUST_300001_SM_1000_NS6system6detail10sequential3seqE
	.align		8
        /*0100*/ 	.dword	_ZN41_INTERNAL_bbdf1f39_4_k_cu_1446ca79_1409816thrust24THRUST_300001_SM_1000_NS12placeholders2_1E
	.align		8
        /*0108*/ 	.dword	_ZN41_INTERNAL_bbdf1f39_4_k_cu_1446ca79_1409816thrust24THRUST_300001_SM_1000_NS12placeholders2_2E
	.align		8
        /*0110*/ 	.dword	_ZN41_INTERNAL_bbdf1f39_4_k_cu_1446ca79_1409816thrust24THRUST_300001_SM_1000_NS12placeholders2_3E
	.align		8
        /*0118*/ 	.dword	_ZN41_INTERNAL_bbdf1f39_4_k_cu_1446ca79_1409816thrust24THRUST_300001_SM_1000_NS12placeholders2_4E
	.align		8
        /*0120*/ 	.dword	_ZN41_INTERNAL_bbdf1f39_4_k_cu_1446ca79_1409816thrust24THRUST_300001_SM_1000_NS12placeholders2_5E
	.align		8
        /*0128*/ 	.dword	_ZN41_INTERNAL_bbdf1f39_4_k_cu_1446ca79_1409816thrust24THRUST_300001_SM_1000_NS12placeholders2_6E
	.align		8
        /*0130*/ 	.dword	_ZN41_INTERNAL_bbdf1f39_4_k_cu_1446ca79_1409816thrust24THRUST_300001_SM_1000_NS12placeholders2_7E
	.align		8
        /*0138*/ 	.dword	_ZN41_INTERNAL_bbdf1f39_4_k_cu_1446ca79_1409816thrust24THRUST_300001_SM_1000_NS12placeholders2_8E
	.align		8
        /*0140*/ 	.dword	_ZN41_INTERNAL_bbdf1f39_4_k_cu_1446ca79_1409816thrust24THRUST_300001_SM_1000_NS12placeholders2_9E
	.align		8
        /*0148*/ 	.dword	_ZN41_INTERNAL_bbdf1f39_4_k_cu_1446ca79_1409816thrust24THRUST_300001_SM_1000_NS12placeholders3_10E
	.align		8
        /*0150*/ 	.dword	_ZN41_INTERNAL_bbdf1f39_4_k_cu_1446ca79_1409816thrust24THRUST_300001_SM_1000_NS3seqE


//--------------------- .text._ZN3cub18CUB_300001_SM_10006detail11EmptyKernelIvEEvv --------------------------
	.section	.text._ZN3cub18CUB_300001_SM_10006detail11EmptyKernelIvEEvv,"ax",@progbits
	.align	128
        .global         _ZN3cub18CUB_300001_SM_10006detail11EmptyKernelIvEEvv
        .type           _ZN3cub18CUB_300001_SM_10006detail11EmptyKernelIvEEvv,@function
        .size           _ZN3cub18CUB_300001_SM_10006detail11EmptyKernelIvEEvv,(.L_x_1 - _ZN3cub18CUB_300001_SM_10006detail11EmptyKernelIvEEvv)
        .other          _ZN3cub18CUB_300001_SM_10006detail11EmptyKernelIvEEvv,@"STO_CUDA_ENTRY STV_DEFAULT"
_ZN3cub18CUB_300001_SM_10006detail11EmptyKernelIvEEvv:
.text._ZN3cub18CUB_300001_SM_10006detail11EmptyKernelIvEEvv:
[----:B------:R-:W-:Y:S01]  /*0000*/  LDC R1, c[0x0][0x37c] ;  /* 0x0000df00ff017b82 */ /* 0x000fe20000000800 */
[----:B------:R-:W-:Y:S05]  /*0010*/  EXIT ;  /* 0x000000000000794d */ /* 0x000fea0003800000 */
.L_x_0:
[----:B------:R-:W-:-:S00]  /*0020*/  BRA `(.L_x_0) ;  /* 0xfffffffc00fc7947 */ /* 0x000fc0000383ffff */
[----:B------:R-:W-:-:S00]  /*0030*/  NOP ;  /* 0x0000000000007918 */ /* 0x000fc00000000000 */
        /* <DEDUP_REMOVED lines=12> */
.L_x_1:


//--------------------- .nv.shared.reserved.0     --------------------------
	.section	.nv.shared.reserved.0,"aw",@nobits
	.weak		__nv_reservedSMEM_offset_0_alias
	.size		__nv_reservedSMEM_offset_0_alias, 0, 64
	.other		__nv_reservedSMEM_offset_0_alias,@"STO_CUDA_RESERVED_SHARED STV_DEFAULT"
__nv_reservedSMEM_offset_0_alias:
	.zero		0
	.zero		64


//--------------------- .nv.global                --------------------------
	.section	.nv.global,"aw",@nobits
.nv.global:
	.type		_ZN41_INTERNAL_bbdf1f39_4_k_cu_1446ca79_1409816thrust24THRUST_300001_SM_1000_NS3seqE,@object
	.size		_ZN41_INTERNAL_bbdf1f39_4_k_cu_1446ca79_1409816thrust24THRUST_300001_SM_1000_NS3seqE,(_ZN41_INTERNAL_bbdf1f39_4_k_cu_1446ca79_1409814cuda3std3__48in_placeE - _ZN41_INTERNAL_bbdf1f39_4_k_cu_1446ca79_1409816thrust24THRUST_300001_SM_1000_NS3seqE)
_ZN41_INTERNAL_bbdf1f39_4_k_cu_1446ca79_1409816thrust24THRUST_300001_SM_1000_NS3seqE:
	.zero		1
	.type		_ZN41_INTERNAL_bbdf1f39_4_k_cu_1446ca79_1409814cuda3std3__48in_placeE,@object
	.size		_ZN41_INTERNAL_bbdf1f39_4_k_cu_1446ca79_1409814cuda3std3__48in_placeE,(_ZN41_INTERNAL_bbdf1f39_4_k_cu_1446ca79_1409814cuda3std6ranges3__45__cpo4sizeE - _ZN41_INTERNAL_bbdf1f39_4_k_cu_1446ca79_1409814cuda3std3__48in_placeE)
_ZN41_INTERNAL_bbdf1f39_4_k_cu_1446ca79_1409814cuda3std3__48in_placeE:
	.zero		1
	.type		_ZN41_INTERNAL_bbdf1f39_4_k_cu_1446ca79_1409814cuda3std6ranges3__45__cpo4sizeE,@object
	.size		_ZN41_INTERNAL_bbdf1f39_4_k_cu_1446ca79_1409814cuda3std6ranges3__45__cpo4sizeE,(_ZN41_INTERNAL_bbdf1f39_4_k_cu_1446ca79_1409816thrust24THRUST_300001_SM_1000_NS12placeholders2_3E - _ZN41_INTERNAL_bbdf1f39_4_k_cu_1446ca79_1409814cuda3std6ranges3__45__cpo4sizeE)
_ZN41_INTERNAL_bbdf1f39_4_k_cu_1446ca79_1409814cuda3std6ranges3__45__cpo4sizeE:
	.zero		1
	.type		_ZN41_INTERNAL_bbdf1f39_4_k_cu_1446ca79_1409816thrust24THRUST_300001_SM_1000_NS12placeholders2_3E,@object
	.size		_ZN41_INTERNAL_bbdf1f39_4_k_cu_1446ca79_1409816thrust24THRUST_300001_SM_1000_NS12placeholders2_3E,(_ZN41_INTERNAL_bbdf1f39_4_k_cu_1446ca79_1409814cuda3std3__45__cpo6cbeginE - _ZN41_INTERNAL_bbdf1f39_4_k_cu_1446ca79_1409816thrust24THRUST_300001_SM_1000_NS12placeholders2_3E)
_ZN41_INTERNAL_bbdf1f39_4_k_cu_1446ca79_1409816thrust24THRUST_300001_SM_1000_NS12placeholders2_3E:
	.zero		1
	.type		_ZN41_INTERNAL_bbdf1f39_4_k_cu_1446ca79_1409814cuda3std3__45__cpo6cbeginE,@object
	.size		_ZN41_INTERNAL_bbdf1f39_4_k_cu_1446ca79_1409814cuda3std3__45__cpo6cbeginE,(_ZN41_INTERNAL_bbdf1f39_4_k_cu_1446ca79_1409814cuda3std6ranges3__45__cpo6cbeginE - _ZN41_INTERNAL_bbdf1f39_4_k_cu_1446ca79_1409814cuda3std3__45__cpo6cbeginE)
_ZN41_INTERNAL_bbdf1f39_4_k_cu_1446ca79_1409814cuda3std3__45__cpo6cbeginE:
	.zero		1
	.type		_ZN41_INTERNAL_bbdf1f39_4_k_cu_1446ca79_1409814cuda3std6ranges3__45__cpo6cbeginE,@object
	.size		_ZN41_INTERNAL_bbdf1f39_4_k_cu_1446ca79_1409814cuda3std6ranges3__45__cpo6cbeginE,(_ZN41_INTERNAL_bbdf1f39_4_k_cu_1446ca79_1409816thrust24THRUST_300001_SM_1000_NS12placeholders2_7E - _ZN41_INTERNAL_bbdf1f39_4_k_cu_1446ca79_1409814cuda3std6ranges3__45__cpo6cbeginE)
_ZN41_INTERNAL_bbdf1f39_4_k_cu_1446ca79_1409814cuda3std6ranges3__45__cpo6cbeginE:
	.zero		1
	.type		_ZN41_INTERNAL_bbdf1f39_4_k_cu_1446ca79_1409816thrust24THRUST_300001_SM_1000_NS12placeholders2_7E,@object
	.size		_ZN41_INTERNAL_bbdf1f39_4_k_cu_1446ca79_1409816thrust24THRUST_300001_SM_1000_NS12placeholders2_7E,(_ZN41_INTERNAL_bbdf1f39_4_k_cu_1446ca79_1409814cuda3std3__45__cpo7crbeginE - _ZN41_INTERNAL_bbdf1f39_4_k_cu_1446ca79_1409816thrust24THRUST_300001_SM_1000_NS12placeholders2_7E)
_ZN41_INTERNAL_bbdf1f39_4_k_cu_1446ca79_1409816thrust24THRUST_300001_SM_1000_NS12placeholders2_7E:
	.zero		1
	.type		_ZN41_INTERNAL_bbdf1f39_4_k_cu_1446ca79_1409814cuda3std3__45__cpo7crbeginE,@object
	.size		_ZN41_INTERNAL_bbdf1f39_4_k_cu_1446ca79_1409814cuda3std3__45__cpo7crbeginE,(_ZN41_INTERNAL_bbdf1f39_4_k_cu_1446ca79_1409814cuda3std6ranges3__45__cpo4nextE - _ZN41_INTERNAL_bbdf1f39_4_k_cu_1446ca79_1409814cuda3std3__45__cpo7crbeginE)
_ZN41_INTERNAL_bbdf1f39_4_k_cu_1446ca79_1409814cuda3std3__45__cpo7crbeginE:
	.zero		1
	.type		_ZN41_INTERNAL_bbdf1f39_4_k_cu_1446ca79_1409814cuda3std6ranges3__45__cpo4nextE,@object
	.size		_ZN41_INTERNAL_bbdf1f39_4_k_cu_1446ca79_1409814cuda3std6ranges3__45__cpo4nextE,(_ZN41_INTERNAL_bbdf1f39_4_k_cu_1446ca79_1409814cuda3std6ranges3__45__cpo4swapE - _ZN41_INTERNAL_bbdf1f39_4_k_cu_1446ca79_1409814cuda3std6ranges3__45__cpo4nextE)
_ZN41_INTERNAL_bbdf1f39_4_k_cu_1446ca79_1409814cuda3std6ranges3__45__cpo4nextE:
	.zero		1
	.type		_ZN41_INTERNAL_bbdf1f39_4_k_cu_1446ca79_1409814cuda3std6ranges3__45__cpo4swapE,@object
	.size		_ZN41_INTERNAL_bbdf1f39_4_k_cu_1446ca79_1409814cuda3std6ranges3__45__cpo4swapE,(_ZN41_INTERNAL_bbdf1f39_4_k_cu_1446ca79_1409816thrust24THRUST_300001_SM_1000_NS8cuda_cub10par_nosyncE - _ZN41_INTERNAL_bbdf1f39_4_k_cu_1446ca79_1409814cuda3std6ranges3__45__cpo4swapE)
_ZN41_INTERNAL_bbdf1f39_4_k_cu_1446ca79_1409814cuda3std6ranges3__45__cpo4swapE:
	.zero		1
	.type		_ZN41_INTERNAL_bbdf1f39_4_k_cu_1446ca79_1409816thrust24THRUST_300001_SM_1000_NS8cuda_cub10par_nosyncE,@object
	.size		_ZN41_INTERNAL_bbdf1f39_4_k_cu_1446ca79_1409816thrust24THRUST_300001_SM_1000_NS8cuda_cub10par_nosyncE,(_ZN41_INTERNAL_bbdf1f39_4_k_cu_1446ca79_1409816thrust24THRUST_300001_SM_1000_NS12placeholders2_9E - _ZN41_INTERNAL_bbdf1f39_4_k_cu_1446ca79_1409816thrust24THRUST_300001_SM_1000_NS8cuda_cub10par_nosyncE)
_ZN41_INTERNAL_bbdf1f39_4_k_cu_1446ca79_1409816thrust24THRUST_300001_SM_1000_NS8cuda_cub10par_nosyncE:
	.zero		1
	.type		_ZN41_INTERNAL_bbdf1f39_4_k_cu_1446ca79_1409816thrust24THRUST_300001_SM_1000_NS12placeholders2_9E,@object
	.size		_ZN41_INTERNAL_bbdf1f39_4_k_cu_1446ca79_1409816thrust24THRUST_300001_SM_1000_NS12placeholders2_9E,(_ZN41_INTERNAL_bbdf1f39_4_k_cu_1446ca79_1409814cuda3std3__443_GLOBAL__N__bbdf1f39_4_k_cu_1446ca79_1409816ignoreE - _ZN41_INTERNAL_bbdf1f39_4_k_cu_1446ca79_1409816thrust24THRUST_300001_SM_1000_NS12placeholders2_9E)
_ZN41_INTERNAL_bbdf1f39_4_k_cu_1446ca79_1409816thrust24THRUST_300001_SM_1000_NS12placeholders2_9E:
	.zero		1
	.type		_ZN41_INTERNAL_bbdf1f39_4_k_cu_1446ca79_1409814cuda3std3__443_GLOBAL__N__bbdf1f39_4_k_cu_1446ca79_1409816ignoreE,@object
	.size		_ZN41_INTERNAL_bbdf1f39_4_k_cu_1446ca79_1409814cuda3std3__443_GLOBAL__N__bbdf1f39_4_k_cu_1446ca79_1409816ignoreE,(_ZN41_INTERNAL_bbdf1f39_4_k_cu_1446ca79_1409814cuda3std6ranges3__45__cpo4dataE - _ZN41_INTERNAL_bbdf1f39_4_k_cu_1446ca79_1409814cuda3std3__443_GLOBAL__N__bbdf1f39_4_k_cu_1446ca79_1409816ignoreE)
_ZN41_INTERNAL_bbdf1f39_4_k_cu_1446ca79_1409814cuda3std3__443_GLOBAL__N__bbdf1f39_4_k_cu_1446ca79_1409816ignoreE:
	.zero		1
	.type		_ZN41_INTERNAL_bbdf1f39_4_k_cu_1446ca79_1409814cuda3std6ranges3__45__cpo4dataE,@object
	.size		_ZN41_INTERNAL_bbdf1f39_4_k_cu_1446ca79_1409814cuda3std6ranges3__45__cpo4dataE,(_ZN41_INTERNAL_bbdf1f39_4_k_cu_1446ca79_1409816thrust24THRUST_300001_SM_1000_NS12placeholders2_1E - _ZN41_INTERNAL_bbdf1f39_4_k_cu_1446ca79_1409814cuda3std6ranges3__45__cpo4dataE)
_ZN41_INTERNAL_bbdf1f39_4_k_cu_1446ca79_1409814cuda3std6ranges3__45__cpo4dataE:
	.zero		1
	.type		_ZN41_INTERNAL_bbdf1f39_4_k_cu_1446ca79_1409816thrust24THRUST_300001_SM_1000_NS12placeholders2_1E,@object
	.size		_ZN41_INTERNAL_bbdf1f39_4_k_cu_1446ca79_1409816thrust24THRUST_300001_SM_1000_NS12placeholders2_1E,(_ZN41_INTERNAL_bbdf1f39_4_k_cu_1446ca79_1409814cuda3std3__45__cpo5beginE - _ZN41_INTERNAL_bbdf1f39_4_k_cu_1446ca79_1409816thrust24THRUST_300001_SM_1000_NS12placeholders2_1E)
_ZN41_INTERNAL_bbdf1f39_4_k_cu_1446ca79_1409816thrust24THRUST_300001_SM_1000_NS12placeholders2_1E:
	.zero		1
	.type		_ZN41_INTERNAL_bbdf1f39_4_k_cu_1446ca79_1409814cuda3std3__45__cpo5beginE,@object
	.size		_ZN41_INTERNAL_bbdf1f39_4_k_cu_1446ca79_1409814cuda3std3__45__cpo5beginE,(_ZN41_INTERNAL_bbdf1f39_4_k_cu_1446ca79_1409814cuda3std6ranges3__45__cpo5beginE - _ZN41_INTERNAL_bbdf1f39_4_k_cu_1446ca79_1409814cuda3std3__45__cpo5beginE)
_ZN41_INTERNAL_bbdf1f39_4_k_cu_1446ca79_1409814cuda3std3__45__cpo5beginE:
	.zero		1
	.type		_ZN41_INTERNAL_bbdf1f39_4_k_cu_1446ca79_1409814cuda3std6ranges3__45__cpo5beginE,@object
	.size		_ZN41_INTERNAL_bbdf1f39_4_k_cu_1446ca79_1409814cuda3std6ranges3__45__cpo5beginE,(_ZN41_INTERNAL_bbdf1f39_4_k_cu_1446ca79_1409816thrust24THRUST_300001_SM_1000_NS12placeholders2_5E - _ZN41_INTERNAL_bbdf1f39_4_k_cu_1446ca79_1409814cuda3std6ranges3__45__cpo5beginE)
_ZN41_INTERNAL_bbdf1f39_4_k_cu_1446ca79_1409814cuda3std6ranges3__45__cpo5beginE:
	.zero		1
	.type		_ZN41_INTERNAL_bbdf1f39_4_k_cu_1446ca79_1409816thrust24THRUST_300001_SM_1000_NS12placeholders2_5E,@object
	.size		_ZN41_INTERNAL_bbdf1f39_4_k_cu_1446ca79_1409816thrust24THRUST_300001_SM_1000_NS12placeholders2_5E,(_ZN41_INTERNAL_bbdf1f39_4_k_cu_1446ca79_1409814cuda3std3__45__cpo6rbeginE - _ZN41_INTERNAL_bbdf1f39_4_k_cu_1446ca79_1409816thrust24THRUST_300001_SM_1000_NS12placeholders2_5E)
_ZN41_INTERNAL_bbdf1f39_4_k_cu_1446ca79_1409816thrust24THRUST_300001_SM_1000_NS12placeholders2_5E:
	.zero		1
	.type		_ZN41_INTERNAL_bbdf1f39_4_k_cu_1446ca79_1409814cuda3std3__45__cpo6rbeginE,@object
	.size		_ZN41_INTERNAL_bbdf1f39_4_k_cu_1446ca79_1409814cuda3std3__45__cpo6rbeginE,(_ZN41_INTERNAL_bbdf1f39_4_k_cu_1446ca79_1409814cuda3std6ranges3__45__cpo7advanceE - _ZN41_INTERNAL_bbdf1f39_4_k_cu_1446ca79_1409814cuda3std3__45__cpo6rbeginE)
_ZN41_INTERNAL_bbdf1f39_4_k_cu_1446ca79_1409814cuda3std3__45__cpo6rbeginE:
	.zero		1
	.type		_ZN41_INTERNAL_bbdf1f39_4_k_cu_1446ca79_1409814cuda3std6ranges3__45__cpo7advanceE,@object
	.size		_ZN41_INTERNAL_bbdf1f39_4_k_cu_1446ca79_1409814cuda3std6ranges3__45__cpo7advanceE,(_ZN41_INTERNAL_bbdf1f39_4_k_cu_1446ca79_1409814cuda3std3__47nulloptE - _ZN41_INTERNAL_bbdf1f39_4_k_cu_1446ca79_1409814cuda3std6ranges3__45__cpo7advanceE)
_ZN41_INTERNAL_bbdf1f39_4_k_cu_1446ca79_1409814cuda3std6ranges3__45__cpo7advanceE:
	.zero		1
	.type		_ZN41_INTERNAL_bbdf1f39_4_k_cu_1446ca79_1409814cuda3std3__47nulloptE,@object
	.size		_ZN41_INTERNAL_bbdf1f39_4_k_cu_1446ca79_1409814cuda3std3__47nulloptE,(_ZN41_INTERNAL_bbdf1f39_4_k_cu_1446ca79_1409814cuda3std6ranges3__45__cpo8distanceE - _ZN41_INTERNAL_bbdf1f39_4_k_cu_1446ca79_1409814cuda3std3__47nulloptE)
_ZN41_INTERNAL_bbdf1f39_4_k_cu_1446ca79_1409814cuda3std3__47nulloptE:
	.zero		1
	.type		_ZN41_INTERNAL_bbdf1f39_4_k_cu_1446ca79_1409814cuda3std6ranges3__45__cpo8distanceE,@object
	.size		_ZN41_INTERNAL_bbdf1f39_4_k_cu_1446ca79_1409814cuda3std6ranges3__45__cpo8distanceE,(_ZN41_INTERNAL_bbdf1f39_4_k_cu_1446ca79_1409816thrust24THRUST_300001_SM_1000_NS12placeholders3_10E - _ZN41_INTERNAL_bbdf1f39_4_k_cu_1446ca79_1409814cuda3std6ranges3__45__cpo8distanceE)
_ZN41_INTERNAL_bbdf1f39_4_k_cu_1446ca79_1409814cuda3std6ranges3__45__cpo8distanceE:
	.zero		1
	.type		_ZN41_INTERNAL_bbdf1f39_4_k_cu_1446ca79_1409816thrust24THRUST_300001_SM_1000_NS12placeholders3_10E,@object
	.size		_ZN41_INTERNAL_bbdf1f39_4_k_cu_1446ca79_1409816thrust24THRUST_300001_SM_1000_NS12placeholders3_10E,(_ZN41_INTERNAL_bbdf1f39_4_k_cu_1446ca79_1409814cuda3std3__419piecewise_constructE - _ZN41_INTERNAL_bbdf1f39_4_k_cu_1446ca79_1409816thrust24THRUST_300001_SM_1000_NS12placeholders3_10E)
_ZN41_INTERNAL_bbdf1f39_4_k_cu_1446ca79_1409816thrust24THRUST_300001_SM_1000_NS12placeholders3_10E:
	.zero		1
	.type		_ZN41_INTERNAL_bbdf1f39_4_k_cu_1446ca79_1409814cuda3std3__419piecewise_constructE,@object
	.size		_ZN41_INTERNAL_bbdf1f39_4_k_cu_1446ca79_1409814cuda3std3__419piecewise_constructE,(_ZN41_INTERNAL_bbdf1f39_4_k_cu_1446ca79_1409814cuda3std6ranges3__45__cpo5cdataE - _ZN41_INTERNAL_bbdf1f39_4_k_cu_1446ca79_1409814cuda3std3__419piecewise_constructE)
_ZN41_INTERNAL_bbdf1f39_4_k_cu_1446ca79_1409814cuda3std3__419piecewise_constructE:
	.zero		1
	.type		_ZN41_INTERNAL_bbdf1f39_4_k_cu_1446ca79_1409814cuda3std6ranges3__45__cpo5cdataE,@object
	.size		_ZN41_INTERNAL_bbdf1f39_4_k_cu_1446ca79_1409814cuda3std6ranges3__45__cpo5cdataE,(_ZN41_INTERNAL_bbdf1f39_4_k_cu_1446ca79_1409816thrust24THRUST_300001_SM_1000_NS12placeholders2_2E - _ZN41_INTERNAL_bbdf1f39_4_k_cu_1446ca79_1409814cuda3std6ranges3__45__cpo5cdataE)
_ZN41_INTERNAL_bbdf1f39_4_k_cu_1446ca79_1409814cuda3std6ranges3__45__cpo5cdataE:
	.zero		1
	.type		_ZN41_INTERNAL_bbdf1f39_4_k_cu_1446ca79_1409816thrust24THRUST_300001_SM_1000_NS12placeholders2_2E,@object
	.size		_ZN41_INTERNAL_bbdf1f39_4_k_cu_1446ca79_1409816thrust24THRUST_300001_SM_1000_NS12placeholders2_2E,(_ZN41_INTERNAL_bbdf1f39_4_k_cu_1446ca79_1409814cuda3std3__45__cpo3endE - _ZN41_INTERNAL_bbdf1f39_4_k_cu_1446ca79_1409816thrust24THRUST_300001_SM_1000_NS12placeholders2_2E)
_ZN41_INTERNAL_bbdf1f39_4_k_cu_1446ca79_1409816thrust24THRUST_300001_SM_1000_NS12placeholders2_2E:
	.zero		1
	.type		_ZN41_INTERNAL_bbdf1f39_4_k_cu_1446ca79_1409814cuda3std3__45__cpo3endE,@object
	.size		_ZN41_INTERNAL_bbdf1f39_4_k_cu_1446ca79_1409814cuda3std3__45__cpo3endE,(_ZN41_INTERNAL_bbdf1f39_4_k_cu_1446ca79_1409814cuda3std6ranges3__45__cpo3endE - _ZN41_INTERNAL_bbdf1f39_4_k_cu_1446ca79_1409814cuda3std3__45__cpo3endE)
_ZN41_INTERNAL_bbdf1f39_4_k_cu_1446ca79_1409814cuda3std3__45__cpo3endE:
	.zero		1
	.type		_ZN41_INTERNAL_bbdf1f39_4_k_cu_1446ca79_1409814cuda3std6ranges3__45__cpo3endE,@object
	.size		_ZN41_INTERNAL_bbdf1f39_4_k_cu_1446ca79_1409814cuda3std6ranges3__45__cpo3endE,(_ZN41_INTERNAL_bbdf1f39_4_k_cu_1446ca79_1409816thrust24THRUST_300001_SM_1000_NS12placeholders2_6E - _ZN41_INTERNAL_bbdf1f39_4_k_cu_1446ca79_1409814cuda3std6ranges3__45__cpo3endE)
_ZN41_INTERNAL_bbdf1f39_4_k_cu_1446ca79_1409814cuda3std6ranges3__45__cpo3endE:
	.zero		1
	.type		_ZN41_INTERNAL_bbdf1f39_4_k_cu_1446ca79_1409816thrust24THRUST_300001_SM_1000_NS12placeholders2_6E,@object
	.size		_ZN41_INTERNAL_bbdf1f39_4_k_cu_1446ca79_1409816thrust24THRUST_300001_SM_1000_NS12placeholders2_6E,(_ZN41_INTERNAL_bbdf1f39_4_k_cu_1446ca79_1409814cuda3std3__45__cpo4rendE - _ZN41_INTERNAL_bbdf1f39_4_k_cu_1446ca79_1409816thrust24THRUST_300001_SM_1000_NS12placeholders2_6E)
_ZN41_INTERNAL_bbdf1f39_4_k_cu_1446ca79_1409816thrust24THRUST_300001_SM_1000_NS12placeholders2_6E:
	.zero		1
	.type		_ZN41_INTERNAL_bbdf1f39_4_k_cu_1446ca79_1409814cuda3std3__45__cpo4rendE,@object
	.size		_ZN41_INTERNAL_bbdf1f39_4_k_cu_1446ca79_1409814cuda3std3__45__cpo4rendE,(_ZN41_INTERNAL_bbdf1f39_4_k_cu_1446ca79_1409814cuda3std6ranges3__45__cpo9iter_swapE - _ZN41_INTERNAL_bbdf1f39_4_k_cu_1446ca79_1409814cuda3std3__45__cpo4rendE)
_ZN41_INTERNAL_bbdf1f39_4_k_cu_1446ca79_1409814cuda3std3__45__cpo4rendE:
	.zero		1
	.type		_ZN41_INTERNAL_bbdf1f39_4_k_cu_1446ca79_1409814cuda3std6ranges3__45__cpo9iter_swapE,@object
	.size		_ZN41_INTERNAL_bbdf1f39_4_k_cu_1446ca79_1409814cuda3std6ranges3__45__cpo9iter_swapE,(_ZN41_INTERNAL_bbdf1f39_4_k_cu_1446ca79_1409814cuda3std3__48unexpectE - _ZN41_INTERNAL_bbdf1f39_4_k_cu_1446ca79_1409814cuda3std6ranges3__45__cpo9iter_swapE)
_ZN41_INTERNAL_bbdf1f39_4_k_cu_1446ca79_1409814cuda3std6ranges3__45__cpo9iter_swapE:
	.zero		1
	.type		_ZN41_INTERNAL_bbdf1f39_4_k_cu_1446ca79_1409814cuda3std3__48unexpectE,@object
	.size		_ZN41_INTERNAL_bbdf1f39_4_k_cu_1446ca79_1409814cuda3std3__48unexpectE,(_ZN41_INTERNAL_bbdf1f39_4_k_cu_1446ca79_1409816thrust24THRUST_300001_SM_1000_NS8cuda_cub3parE - _ZN41_INTERNAL_bbdf1f39_4_k_cu_1446ca79_1409814cuda3std3__48unexpectE)
_ZN41_INTERNAL_bbdf1f39_4_k_cu_1446ca79_1409814cuda3std3__48unexpectE:
	.zero		1
	.type		_ZN41_INTERNAL_bbdf1f39_4_k_cu_1446ca79_1409816thrust24THRUST_300001_SM_1000_NS8cuda_cub3parE,@object
	.size		_ZN41_INTERNAL_bbdf1f39_4_k_cu_1446ca79_1409816thrust24THRUST_300001_SM_1000_NS8cuda_cub3parE,(_ZN41_INTERNAL_bbdf1f39_4_k_cu_1446ca79_1409816thrust24THRUST_300001_SM_1000_NS12placeholders2_4E - _ZN41_INTERNAL_bbdf1f39_4_k_cu_1446ca79_1409816thrust24THRUST_300001_SM_1000_NS8cuda_cub3parE)
_ZN41_INTERNAL_bbdf1f39_4_k_cu_1446ca79_1409816thrust24THRUST_300001_SM_1000_NS8cuda_cub3parE:
	.zero		1
	.type		_ZN41_INTERNAL_bbdf1f39_4_k_cu_1446ca79_1409816thrust24THRUST_300001_SM_1000_NS12placeholders2_4E,@object
	.size		_ZN41_INTERNAL_bbdf1f39_4_k_cu_1446ca79_1409816thrust24THRUST_300001_SM_1000_NS12placeholders2_4E,(_ZN41_INTERNAL_bbdf1f39_4_k_cu_1446ca79_1409814cuda3std3__45__cpo4cendE - _ZN41_INTERNAL_bbdf1f39_4_k_cu_1446ca79_1409816thrust24THRUST_300001_SM_1000_NS12placeholders2_4E)
_ZN41_INTERNAL_bbdf1f39_4_k_cu_1446ca79_1409816thrust24THRUST_300001_SM_1000_NS12placeholders2_4E:
	.zero		1
	.type		_ZN41_INTERNAL_bbdf1f39_4_k_cu_1446ca79_1409814cuda3std3__45__cpo4cendE,@object
	.size		_ZN41_INTERNAL_bbdf1f39_4_k_cu_1446ca79_1409814cuda3std3__45__cpo4cendE,(_ZN41_INTERNAL_bbdf1f39_4_k_cu_1446ca79_1409814cuda3std6ranges3__45__cpo4cendE - _ZN41_INTERNAL_bbdf1f39_4_k_cu_1446ca79_1409814cuda3std3__45__cpo4cendE)
_ZN41_INTERNAL_bbdf1f39_4_k_cu_1446ca79_1409814cuda3std3__45__cpo4cendE:
	.zero		1
	.type		_ZN41_INTERNAL_bbdf1f39_4_k_cu_1446ca79_1409814cuda3std6ranges3__45__cpo4cendE,@object
	.size		_ZN41_INTERNAL_bbdf1f39_4_k_cu_1446ca79_1409814cuda3std6ranges3__45__cpo4cendE,(_ZN41_INTERNAL_bbdf1f39_4_k_cu_1446ca79_1409814cuda3std3__420unreachable_sentinelE - _ZN41_INTERNAL_bbdf1f39_4_k_cu_1446ca79_1409814cuda3std6ranges3__45__cpo4cendE)
_ZN41_INTERNAL_bbdf1f39_4_k_cu_1446ca79_1409814cuda3std6ranges3__45__cpo4cendE:
	.zero		1
	.type		_ZN41_INTERNAL_bbdf1f39_4_k_cu_1446ca79_1409814cuda3std3__420unreachable_sentinelE,@object
	.size		_ZN41_INTERNAL_bbdf1f39_4_k_cu_1446ca79_1409814cuda3std3__420unreachable_sentinelE,(_ZN41_INTERNAL_bbdf1f39_4_k_cu_1446ca79_1409814cuda3std6ranges3__45__cpo5ssizeE - _ZN41_INTERNAL_bbdf1f39_4_k_cu_1446ca79_1409814cuda3std3__420unreachable_sentinelE)
_ZN41_INTERNAL_bbdf1f39_4_k_cu_1446ca79_1409814cuda3std3__420unreachable_sentinelE:
	.zero		1
	.type		_ZN41_INTERNAL_bbdf1f39_4_k_cu_1446ca79_1409814cuda3std6ranges3__45__cpo5ssizeE,@object
	.size		_ZN41_INTERNAL_bbdf1f39_4_k_cu_1446ca79_1409814cuda3std6ranges3__45__cpo5ssizeE,(_ZN41_INTERNAL_bbdf1f39_4_k_cu_1446ca79_1409816thrust24THRUST_300001_SM_1000_NS12placeholders2_8E - _ZN41_INTERNAL_bbdf1f39_4_k_cu_1446ca79_1409814cuda3std6ranges3__45__cpo5ssizeE)
_ZN41_INTERNAL_bbdf1f39_4_k_cu_1446ca79_1409814cuda3std6ranges3__45__cpo5ssizeE:
	.zero		1
	.type		_ZN41_INTERNAL_bbdf1f39_4_k_cu_1446ca79_1409816thrust24THRUST_300001_SM_1000_NS12placeholders2_8E,@object
	.size		_ZN41_INTERNAL_bbdf1f39_4_k_cu_1446ca79_1409816thrust24THRUST_300001_SM_1000_NS12placeholders2_8E,(_ZN41_INTERNAL_bbdf1f39_4_k_cu_1446ca79_1409814cuda3std3__45__cpo5crendE - _ZN41_INTERNAL_bbdf1f39_4_k_cu_1446ca79_1409816thrust24THRUST_300001_SM_1000_NS12placeholders2_8E)
_ZN41_INTERNAL_bbdf1f39_4_k_cu_1446ca79_1409816thrust24THRUST_300001_SM_1000_NS12placeholders2_8E:
	.zero		1
	.type		_ZN41_INTERNAL_bbdf1f39_4_k_cu_1446ca79_1409814cuda3std3__45__cpo5crendE,@object
	.size		_ZN41_INTERNAL_bbdf1f39_4_k_cu_1446ca79_1409814cuda3std3__45__cpo5crendE,(_ZN41_INTERNAL_bbdf1f39_4_k_cu_1446ca79_1409814cuda3std6ranges3__45__cpo4prevE - _ZN41_INTERNAL_bbdf1f39_4_k_cu_1446ca79_1409814cuda3std3__45__cpo5crendE)
_ZN41_INTERNAL_bbdf1f39_4_k_cu_1446ca79_1409814cuda3std3__45__cpo5crendE:
	.zero		1
	.type		_ZN41_INTERNAL_bbdf1f39_4_k_cu_1446ca79_1409814cuda3std6ranges3__45__cpo4prevE,@object
	.size		_ZN41_INTERNAL_bbdf1f39_4_k_cu_1446ca79_1409814cuda3std6ranges3__45__cpo4prevE,(_ZN41_INTERNAL_bbdf1f39_4_k_cu_1446ca79_1409814cuda3std6ranges3__45__cpo9iter_moveE - _ZN41_INTERNAL_bbdf1f39_4_k_cu_1446ca79_1409814cuda3std6ranges3__45__cpo4prevE)
_ZN41_INTERNAL_bbdf1f39_4_k_cu_1446ca79_1409814cuda3std6ranges3__45__cpo4prevE:
	.zero		1
	.type		_ZN41_INTERNAL_bbdf1f39_4_k_cu_1446ca79_1409814cuda3std6ranges3__45__cpo9iter_moveE,@object
	.size		_ZN41_INTERNAL_bbdf1f39_4_k_cu_1446ca79_1409814cuda3std6ranges3__45__cpo9iter_moveE,(_ZN41_INTERNAL_bbdf1f39_4_k_cu_1446ca79_1409816thrust24THRUST_300001_SM_1000_NS6system6detail10sequential3seqE - _ZN41_INTERNAL_bbdf1f39_4_k_cu_1446ca79_1409814cuda3std6ranges3__45__cpo9iter_moveE)
_ZN41_INTERNAL_bbdf1f39_4_k_cu_1446ca79_1409814cuda3std6ranges3__45__cpo9iter_moveE:
	.zero		1
	.type		_ZN41_INTERNAL_bbdf1f39_4_k_cu_1446ca79_1409816thrust24THRUST_300001_SM_1000_NS6system6detail10sequential3seqE,@object
	.size		_ZN41_INTERNAL_bbdf1f39_4_k_cu_1446ca79_1409816thrust24THRUST_300001_SM_1000_NS6system6detail10sequential3seqE,(.L_31 - _ZN41_INTERNAL_bbdf1f39_4_k_cu_1446ca79_1409816thrust24THRUST_300001_SM_1000_NS6system6detail10sequential3seqE)
_ZN41_INTERNAL_bbdf1f39_4_k_cu_1446ca79_1409816thrust24THRUST_300001_SM_1000_NS6system6detail10sequential3seqE:
	.zero		1
.L_31:


//--------------------- .nv.constant0._ZN3cub18CUB_300001_SM_10006detail11EmptyKernelIvEEvv --------------------------
	.section	.nv.constant0._ZN3cub18CUB_300001_SM_10006detail11EmptyKernelIvEEvv,"a",@progbits
	.sectionflags	@""
	.align	4
.nv.constant0._ZN3cub18CUB_300001_SM_10006detail11EmptyKernelIvEEvv:
	.zero		896


//--------------------- SYMBOLS --------------------------

	.type		.nv.reservedSmem.offset0,@object
	.size		.nv.reservedSmem.offset0,0x4
